//
// Generated by NVIDIA NVVM Compiler
//
// Compiler Build ID: CL-36424714
// Cuda compilation tools, release 13.0, V13.0.88
// Based on NVVM 20.0.0
//

.version 9.0
.target sm_100
.address_size 64

	// .globl	_Z8from_gpuv
.extern .func  (.param .b32 func_retval0) vprintf
(
	.param .b64 vprintf_param_0,
	.param .b64 vprintf_param_1
)
;
.global .align 1 .b8 $str[8] = {37, 100, 44, 32, 37, 100, 10};

.visible .entry _Z8from_gpuv()
{
	.local .align 8 .b8 	__local_depot0[8];
	.reg .b64 	%SP;
	.reg .b64 	%SPL;
	.reg .b32 	%r<5>;
	.reg .b64 	%rd<5>;

	mov.u64 	%SPL, __local_depot0;
	cvta.local.u64 	%SP, %SPL;
	add.u64 	%rd1, %SP, 0;
	add.u64 	%rd2, %SPL, 0;
	mov.u32 	%r1, %ctaid.x;
	mov.u32 	%r2, %tid.x;
	st.local.v2.u32 	[%rd2], {%r1, %r2};
	mov.u64 	%rd3, $str;
	cvta.global.u64 	%rd4, %rd3;
	{ // callseq 0, 0
	.param .b64 param0;
	st.param.b64 	[param0], %rd4;
	.param .b64 param1;
	st.param.b64 	[param1], %rd1;
	.param .b32 retval0;
	call.uni (retval0), 
	vprintf, 
	(
	param0, 
	param1
	);
	ld.param.b32 	%r3, [retval0];
	} // callseq 0
	ret;

}


// ===== COMPILED SASS (sm_100) =====

	.target	sm_100

	.elftype	@"ET_EXEC"


//--------------------- .note.nv.tkinfo           --------------------------
	.section	.note.nv.tkinfo,"",@"SHT_NOTE"
	.sectionflags	@"SHF_NOTE_NV_TKINFO"
	.tkinfo
        /*0018*/ 	.word	0x00000002
        /*0030*/ 	.string	""
        /*0030*/ 	.string	"ptxas"
        /*0030*/ 	.string	"Cuda compilation tools, release 13.0, V13.0.88"
        /*0030*/ 	.string	"Build cuda_13.0.r13.0/compiler.36424714_0"
        /*0030*/ 	.string	"-arch sm_100 -m 64 "



//--------------------- .note.nv.cuinfo           --------------------------
	.section	.note.nv.cuinfo,"",@"SHT_NOTE"
	.sectionflags	@"SHF_NOTE_NV_CUINFO"
        /*0018*/ 	.short	0x0002
        /*001a*/ 	.short	0x0064
        /*001c*/ 	.short	0x0082
	.zero		2


//--------------------- .nv.info                  --------------------------
	.section	.nv.info,"",@"SHT_CUDA_INFO"
	.align	4


	//----- nvinfo : EIATTR_REGCOUNT
	.align		4
        /*0000*/ 	.byte	0x04, 0x2f
        /*0002*/ 	.short	(.L_2 - .L_1)
	.align		4
.L_1:
        /*0004*/ 	.word	index@(_Z8from_gpuv)
        /*0008*/ 	.word	0x00000018


	//----- nvinfo : EIATTR_FRAME_SIZE
	.align		4
.L_2:
        /*000c*/ 	.byte	0x04, 0x11
        /*000e*/ 	.short	(.L_4 - .L_3)
	.align		4
.L_3:
        /*0010*/ 	.word	index@(_Z8from_gpuv)
        /*0014*/ 	.word	0x00000008


	//----- nvinfo : EIATTR_MIN_STACK_SIZE
	.align		4
.L_4:
        /*0018*/ 	.byte	0x04, 0x12
        /*001a*/ 	.short	(.L_6 - .L_5)
	.align		4
.L_5:
        /*001c*/ 	.word	index@(_Z8from_gpuv)
        /*0020*/ 	.word	0x00000008
.L_6:


//--------------------- .nv.compat                --------------------------
	.section	.nv.compat,"",@"SHT_CUDA_COMPAT_INFO"
	.align	4
        /*0000*/ 	.byte	0x02, 0x09, 0x00, 0x00, 0x02, 0x02, 0x01, 0x00, 0x02, 0x05, 0x05, 0x00, 0x03, 0x07, 0x01, 0x01
        /*0010*/ 	.byte	0x02, 0x03, 0x00, 0x00, 0x02, 0x06, 0x01, 0x00, 0x04, 0x0b, 0x08, 0x00, 0x09, 0x00, 0x00, 0x00
        /*0020*/ 	.byte	0x00, 0x00, 0x00, 0x00


//--------------------- .nv.info._Z8from_gpuv     --------------------------
	.section	.nv.info._Z8from_gpuv,"",@"SHT_CUDA_INFO"
	.sectionflags	@""
	.align	4


	//----- nvinfo : EIATTR_CUDA_API_VERSION
	.align		4
        /*0000*/ 	.byte	0x04, 0x37
        /*0002*/ 	.short	(.L_8 - .L_7)
.L_7:
        /*0004*/ 	.word	0x00000082


	//----- nvinfo : EIATTR_SPARSE_MMA_MASK
	.align		4
.L_8:
        /*0008*/ 	.byte	0x03, 0x50
        /*000a*/ 	.short	0x0000


	//----- nvinfo : EIATTR_MAXREG_COUNT
	.align		4
        /*000c*/ 	.byte	0x03, 0x1b
        /*000e*/ 	.short	0x00ff


	//----- nvinfo : EIATTR_EXTERNS
	.align		4
        /*0010*/ 	.byte	0x04, 0x0f
        /*0012*/ 	.short	(.L_10 - .L_9)


	//   ....[0]....
	.align		4
.L_9:
        /*0014*/ 	.word	index@(vprintf)


	//----- nvinfo : EIATTR_MERCURY_ISA_VERSION
	.align		4
.L_10:
        /*0018*/ 	.byte	0x03, 0x5f
        /*001a*/ 	.short	0x0101


	//----- nvinfo : EIATTR_VRC_CTA_INIT_COUNT
	.align		4
        /*001c*/ 	.byte	0x02, 0x4a
	.zero		1
	.zero		1


	//----- nvinfo : EIATTR_SYSCALL_OFFSETS
	.align		4
        /*0020*/ 	.byte	0x04, 0x46
        /*0022*/ 	.short	(.L_12 - .L_11)


	//   ....[0]....
.L_11:
        /*0024*/ 	.word	0x000000f0


	//----- nvinfo : EIATTR_EXIT_INSTR_OFFSETS
	.align		4
.L_12:
        /*0028*/ 	.byte	0x04, 0x1c
        /*002a*/ 	.short	(.L_14 - .L_13)


	//   ....[0]....
.L_13:
        /*002c*/ 	.word	0x00000100


	//----- nvinfo : EIATTR_SW_WAR
	.align		4
.L_14:
        /*0030*/ 	.byte	0x04, 0x36
        /*0032*/ 	.short	(.L_16 - .L_15)
.L_15:
        /*0034*/ 	.word	0x00000008
.L_16:


//--------------------- .nv.callgraph             --------------------------
	.section	.nv.callgraph,"",@"SHT_CUDA_CALLGRAPH"
	.align	4
	.sectionentsize	8
	.align		4
        /*0000*/ 	.word	0x00000000
	.align		4
        /*0004*/ 	.word	0xffffffff
	.align		4
        /*0008*/ 	.word	index@(_Z8from_gpuv)
	.align		4
        /*000c*/ 	.word	index@(vprintf)
	.align		4
        /*0010*/ 	.word	0x00000000
	.align		4
        /*0014*/ 	.word	0xfffffffe
	.align		4
        /*0018*/ 	.word	0x00000000
	.align		4
        /*001c*/ 	.word	0xfffffffd
	.align		4
        /*0020*/ 	.word	0x00000000
	.align		4
        /*0024*/ 	.word	0xfffffffc


//--------------------- .nv.constant4             --------------------------
	.section	.nv.constant4,"a",@progbits
	.align	8
	.align		8
.nv.constant4:
        /*0000*/ 	.dword	vprintf
	.align		8
        /*0008*/ 	.dword	$str


//--------------------- .text._Z8from_gpuv        --------------------------
	.section	.text._Z8from_gpuv,"ax",@progbits
	.align	128
        .global         _Z8from_gpuv
        .type           _Z8from_gpuv,@function
        .size           _Z8from_gpuv,(.L_x_2 - _Z8from_gpuv)
        .other          _Z8from_gpuv,@"STO_CUDA_ENTRY STV_DEFAULT"
_Z8from_gpuv:
.text._Z8from_gpuv:
[----:B------:R-:W0:Y:S01]  /*0000*/  LDC R1, c[0x0][0x37c] ;  /* 0x0000df00ff017b82 */ /* 0x000e220000000800 */
[----:B------:R-:W1:Y:S01]  /*0010*/  S2R R8, SR_CTAID.X ;  /* 0x0000000000087919 */ /* 0x000e620000002500 */
[----:B0-----:R-:W-:Y:S01]  /*0020*/  VIADD R1, R1, 0xfffffff8 ;  /* 0xfffffff801017836 */ /* 0x001fe20000000000 */
[----:B------:R-:W-:Y:S01]  /*0030*/  MOV R0, 0x0 ;  /* 0x0000000000007802 */ /* 0x000fe20000000f00 */
[----:B------:R-:W0:Y:S01]  /*0040*/  LDCU UR4, c[0x0][0x2f8] ;  /* 0x00005f00ff0477ac */ /* 0x000e220008000800 */
[----:B------:R-:W1:Y:S03]  /*0050*/  S2R R9, SR_TID.X ;  /* 0x0000000000097919 */ /* 0x000e660000002100 */
[----:B------:R2:W3:Y:S01]  /*0060*/  LDC.64 R2, c[0x4][R0] ;  /* 0x0100000000027b82 */ /* 0x0004e20000000a00 */
[----:B------:R-:W4:Y:S01]  /*0070*/  LDCU.64 UR6, c[0x4][0x8] ;  /* 0x01000100ff0677ac */ /* 0x000f220008000a00 */
[----:B------:R-:W5:Y:S01]  /*0080*/  LDCU UR5, c[0x0][0x2fc] ;  /* 0x00005f80ff0577ac */ /* 0x000f620008000800 */
[----:B0-----:R-:W-:Y:S01]  /*0090*/  IADD3 R6, P0, PT, R1, UR4, RZ ;  /* 0x0000000401067c10 */ /* 0x001fe2000ff1e0ff */
[----:B----4-:R-:W-:Y:S01]  /*00a0*/  IMAD.U32 R4, RZ, RZ, UR6 ;  /* 0x00000006ff047e24 */ /* 0x010fe2000f8e00ff */
[----:B------:R-:W-:-:S03]  /*00b0*/  MOV R5, UR7 ;  /* 0x0000000700057c02 */ /* 0x000fc60008000f00 */
[----:B-----5:R-:W-:Y:S01]  /*00c0*/  IMAD.X R7, RZ, RZ, UR5, P0 ;  /* 0x00000005ff077e24 */ /* 0x020fe200080e06ff */
[----:B-1----:R2:W-:Y:S07]  /*00d0*/  STL.64 [R1], R8 ;  /* 0x0000000801007387 */ /* 0x0025ee0000100a00 */
[----:B------:R-:W-:-:S07]  /*00e0*/  LEPC R20, `(.L_x_0) ;  /* 0x000000001014794e */ /* 0x000fce0000000000 */
[----:B--23--:R-:W-:Y:S05]  /*00f0*/  CALL.ABS.NOINC R2 ;  /* 0x0000000002007343 */ /* 0x00cfea0003c00000 */
.L_x_0:
[----:B------:R-:W-:Y:S05]  /*0100*/  EXIT ;  /* 0x000000000000794d */ /* 0x000fea0003800000 */
.L_x_1:
[----:B------:R-:W-:-:S00]  /*0110*/  BRA `(.L_x_1) ;  /* 0xfffffffc00fc7947 */ /* 0x000fc0000383ffff */
[----:B------:R-:W-:-:S00]  /*0120*/  NOP ;  /* 0x0000000000007918 */ /* 0x000fc00000000000 */
        /* <DEDUP_REMOVED lines=13> */
.L_x_2:


//--------------------- .nv.global.init           --------------------------
	.section	.nv.global.init,"aw",@progbits
.nv.global.init:
	.type		$str,@object
	.size		$str,(.L_0 - $str)
$str:
        /*0000*/ 	.byte	0x25, 0x64, 0x2c, 0x20, 0x25, 0x64, 0x0a, 0x00
.L_0:


//--------------------- .nv.shared.reserved.0     --------------------------
	.section	.nv.shared.reserved.0,"aw",@nobits
	.weak		__nv_reservedSMEM_offset_0_alias
	.size		__nv_reservedSMEM_offset_0_alias, 0, 64
	.other		__nv_reservedSMEM_offset_0_alias,@"STO_CUDA_RESERVED_SHARED STV_DEFAULT"
__nv_reservedSMEM_offset_0_alias:
	.zero		0
	.zero		64


//--------------------- .nv.constant0._Z8from_gpuv --------------------------
	.section	.nv.constant0._Z8from_gpuv,"a",@progbits
	.sectionflags	@""
	.align	4
.nv.constant0._Z8from_gpuv:
	.zero		896


//--------------------- SYMBOLS --------------------------

	.type		.nv.reservedSmem.offset0,@object
	.size		.nv.reservedSmem.offset0,0x4
	.type		vprintf,@function
